	.headerflags	@"EF_CUDA_TEXMODE_UNIFIED EF_CUDA_64BIT_ADDRESS EF_CUDA_ACCELERATORS EF_CUDA_SM90 EF_CUDA_VIRTUAL_SM(EF_CUDA_SM90)"
	.elftype	@"ET_EXEC"


//--------------------- .nv.info                  --------------------------
	.section	.nv.info,"",@"SHT_CUDA_INFO"
	.align	4


	//----- nvinfo : EIATTR_REGCOUNT
	.align		4
        /*0000*/ 	.byte	0x04, 0x2f
        /*0002*/ 	.short	(.L_1 - .L_0)
	.align		4
.L_0:
        /*0004*/ 	.word	index@(triton_poi_fused_cat_14)
        /*0008*/ 	.word	0x0000000a


	//----- nvinfo : EIATTR_MIN_STACK_SIZE
	.align		4
.L_1:
        /*000c*/ 	.byte	0x04, 0x12
        /*000e*/ 	.short	(.L_3 - .L_2)
	.align		4
.L_2:
        /*0010*/ 	.word	index@(triton_poi_fused_cat_14)
        /*0014*/ 	.word	0x00000000


	//----- nvinfo : EIATTR_FRAME_SIZE
	.align		4
.L_3:
        /*0018*/ 	.byte	0x04, 0x11
        /*001a*/ 	.short	(.L_5 - .L_4)
	.align		4
.L_4:
        /*001c*/ 	.word	index@(triton_poi_fused_cat_14)
        /*0020*/ 	.word	0x00000000


	//----- nvinfo : EIATTR_MIN_STACK_SIZE
	.align		4
.L_5:
        /*0024*/ 	.byte	0x04, 0x12
        /*0026*/ 	.short	(.L_7 - .L_6)
	.align		4
.L_6:
        /*0028*/ 	.word	index@(triton_poi_fused_cat_14)
        /*002c*/ 	.word	0x00000000
.L_7:


//--------------------- .nv.info.triton_poi_fused_cat_14 --------------------------
	.section	.nv.info.triton_poi_fused_cat_14,"",@"SHT_CUDA_INFO"
	.sectionflags	@""
	.align	4


	//----- nvinfo : EIATTR_CUDA_API_VERSION
	.align		4
        /*0000*/ 	.byte	0x04, 0x37
        /*0002*/ 	.short	(.L_9 - .L_8)
.L_8:
        /*0004*/ 	.word	0x0000007c


	//----- nvinfo : EIATTR_KPARAM_INFO
	.align		4
.L_9:
        /*0008*/ 	.byte	0x04, 0x17
        /*000a*/ 	.short	(.L_11 - .L_10)
.L_10:
        /*000c*/ 	.word	0x00000000
        /*0010*/ 	.short	0x0002
        /*0012*/ 	.short	0x0010
        /*0014*/ 	.byte	0x00, 0xf0, 0x11, 0x00


	//----- nvinfo : EIATTR_KPARAM_INFO
	.align		4
.L_11:
        /*0018*/ 	.byte	0x04, 0x17
        /*001a*/ 	.short	(.L_13 - .L_12)
.L_12:
        /*001c*/ 	.word	0x00000000
        /*0020*/ 	.short	0x0001
        /*0022*/ 	.short	0x0008
        /*0024*/ 	.byte	0x00, 0xf4, 0x21, 0x00


	//----- nvinfo : EIATTR_KPARAM_INFO
	.align		4
.L_13:
        /*0028*/ 	.byte	0x04, 0x17
        /*002a*/ 	.short	(.L_15 - .L_14)
.L_14:
        /*002c*/ 	.word	0x00000000
        /*0030*/ 	.short	0x0000
        /*0032*/ 	.short	0x0000
        /*0034*/ 	.byte	0x00, 0xf4, 0x21, 0x00


	//----- nvinfo : EIATTR_SPARSE_MMA_MASK
	.align		4
.L_15:
        /*0038*/ 	.byte	0x03, 0x50
        /*003a*/ 	.short	0x0000


	//----- nvinfo : EIATTR_MAXREG_COUNT
	.align		4
        /*003c*/ 	.byte	0x03, 0x1b
        /*003e*/ 	.short	0x00ff


	//----- nvinfo : EIATTR_EXIT_INSTR_OFFSETS
	.align		4
        /*0040*/ 	.byte	0x04, 0x1c
        /*0042*/ 	.short	(.L_17 - .L_16)


	//   ....[0]....
.L_16:
        /*0044*/ 	.word	0x000001b0


	//   ....[1]....
        /*0048*/ 	.word	0x000001d0


	//----- nvinfo : EIATTR_REQNTID
	.align		4
.L_17:
        /*004c*/ 	.byte	0x04, 0x10
        /*004e*/ 	.short	(.L_19 - .L_18)
.L_18:
        /*0050*/ 	.word	0x00000080
        /*0054*/ 	.word	0x00000001
        /*0058*/ 	.word	0x00000001


	//----- nvinfo : EIATTR_CBANK_PARAM_SIZE
	.align		4
.L_19:
        /*005c*/ 	.byte	0x03, 0x19
        /*005e*/ 	.short	0x0014


	//----- nvinfo : EIATTR_PARAM_CBANK
	.align		4
        /*0060*/ 	.byte	0x04, 0x0a
        /*0062*/ 	.short	(.L_21 - .L_20)
	.align		4
.L_20:
        /*0064*/ 	.word	index@(.nv.constant0.triton_poi_fused_cat_14)
        /*0068*/ 	.short	0x0210
        /*006a*/ 	.short	0x0014


	//----- nvinfo : EIATTR_SW_WAR
	.align		4
.L_21:
        /*006c*/ 	.byte	0x04, 0x36
        /*006e*/ 	.short	(.L_23 - .L_22)
.L_22:
        /*0070*/ 	.word	0x00000008
.L_23:


//--------------------- .nv.callgraph             --------------------------
	.section	.nv.callgraph,"",@"SHT_CUDA_CALLGRAPH"
	.align	4
	.sectionentsize	8
	.align		4
        /*0000*/ 	.word	0x00000000
	.align		4
        /*0004*/ 	.word	0xffffffff
	.align		4
        /*0008*/ 	.word	0x00000000
	.align		4
        /*000c*/ 	.word	0xfffffffe
	.align		4
        /*0010*/ 	.word	0x00000000
	.align		4
        /*0014*/ 	.word	0xfffffffd
	.align		4
        /*0018*/ 	.word	0x00000000
	.align		4
        /*001c*/ 	.word	0xfffffffc


//--------------------- .text.triton_poi_fused_cat_14 --------------------------
	.section	.text.triton_poi_fused_cat_14,"ax",@progbits
	.align	128
        .global         triton_poi_fused_cat_14
        .type           triton_poi_fused_cat_14,@function
        .size           triton_poi_fused_cat_14,(.L_x_1 - triton_poi_fused_cat_14)
        .other          triton_poi_fused_cat_14,@"STO_CUDA_ENTRY STV_DEFAULT"
triton_poi_fused_cat_14:
.text.triton_poi_fused_cat_14:
[----:B------:R-:W0:Y:S02]  /*0000*/  LDC R1, c[0x0][0x28] ;  /* 0x00000a00ff017b82 */ /* 0x000e240000000800 */
[----:B------:R-:W1:Y:S01]  /*0010*/  S2R R0, SR_TID.X ;  /* 0x0000000000007919 */ /* 0x000e620000002100 */
[----:B------:R-:W-:Y:S01]  /*0020*/  ULDC.64 UR4, c[0x0][0x208] ;  /* 0x0000820000047ab9 */ /* 0x000fe20000000a00 */
[----:B------:R-:W2:Y:S01]  /*0030*/  S2R R3, SR_CTAID.X ;  /* 0x0000000000037919 */ /* 0x000ea20000002500 */
[----:B-1----:R-:W-:-:S05]  /*0040*/  LOP3.LUT R0, R0, 0x7f, RZ, 0xc0, !PT ;  /* 0x0000007f00007812 */ /* 0x002fca00078ec0ff */
[----:B--2---:R-:W-:-:S05]  /*0050*/  IMAD R0, R3, 0x80, R0 ;  /* 0x0000008003007824 */ /* 0x004fca00078e0200 */
[----:B------:R-:W-:-:S04]  /*0060*/  SHF.R.S32.HI R3, RZ, 0x1f, R0 ;  /* 0x0000001fff037819 */ /* 0x000fc80000011400 */
[----:B------:R-:W-:Y:S02]  /*0070*/  LEA.HI R4, R3, R0, RZ, 0x2 ;  /* 0x0000000003047211 */ /* 0x000fe400078f10ff */
[----:B------:R-:W1:Y:S02]  /*0080*/  LDC.64 R2, c[0x0][0x210] ;  /* 0x00008400ff027b82 */ /* 0x000e640000000a00 */
[----:B------:R-:W-:Y:S02]  /*0090*/  SHF.R.S32.HI R5, RZ, 0x2, R4 ;  /* 0x00000002ff057819 */ /* 0x000fe40000011404 */
[----:B------:R-:W-:Y:S02]  /*00a0*/  LOP3.LUT R7, R4, 0xfffffffc, RZ, 0xc0, !PT ;  /* 0xfffffffc04077812 */ /* 0x000fe400078ec0ff */
[----:B------:R-:W-:-:S03]  /*00b0*/  LEA.HI R6, R5, R5, RZ, 0x2 ;  /* 0x0000000505067211 */ /* 0x000fc600078f10ff */
[----:B------:R-:W-:Y:S01]  /*00c0*/  IMAD.IADD R7, R0, 0x1, -R7 ;  /* 0x0000000100077824 */ /* 0x000fe200078e0a07 */
[----:B------:R-:W-:-:S04]  /*00d0*/  LOP3.LUT R6, R6, 0xfffffffc, RZ, 0xc0, !PT ;  /* 0xfffffffc06067812 */ /* 0x000fc800078ec0ff */
[----:B------:R-:W-:Y:S01]  /*00e0*/  IADD3 R6, R5, 0x1, -R6 ;  /* 0x0000000105067810 */ /* 0x000fe20007ffe806 */
[----:B------:R-:W-:-:S03]  /*00f0*/  VIADD R5, R0, 0x4 ;  /* 0x0000000400057836 */ /* 0x000fc60000000000 */
[----:B------:R-:W-:Y:S01]  /*0100*/  ISETP.GE.U32.AND P0, PT, R6, 0x4, PT ;  /* 0x000000040600780c */ /* 0x000fe20003f06070 */
[----:B------:R-:W-:-:S03]  /*0110*/  IMAD.MOV.U32 R6, RZ, RZ, RZ ;  /* 0x000000ffff067224 */ /* 0x000fc600078e00ff */
[----:B------:R-:W-:Y:S01]  /*0120*/  ISETP.GT.AND P0, PT, R7, -0x1, !P0 ;  /* 0xffffffff0700780c */ /* 0x000fe20004704270 */
[----:B-1----:R-:W-:-:S03]  /*0130*/  IMAD.WIDE R2, R5, 0x4, R2 ;  /* 0x0000000405027825 */ /* 0x002fc600078e0202 */
[----:B------:R-:W-:Y:S01]  /*0140*/  ISETP.LT.AND P0, PT, R0, 0x100, P0 ;  /* 0x000001000000780c */ /* 0x000fe20000701270 */
[----:B------:R-:W1:-:S12]  /*0150*/  LDC.64 R4, c[0x0][0x218] ;  /* 0x00008600ff047b82 */ /* 0x000e580000000a00 */
[----:B------:R-:W2:Y:S01]  /*0160*/  @P0 LDG.E R6, desc[UR4][R2.64] ;  /* 0x0000000402060981 */ /* 0x000ea2000c1e1900 */
[C---:B------:R-:W-:Y:S01]  /*0170*/  ISETP.GE.AND P1, PT, R0.reuse, 0x100, PT ;  /* 0x000001000000780c */ /* 0x040fe20003f26270 */
[----:B------:R-:W-:-:S04]  /*0180*/  IMAD R7, R0, 0x19, RZ ;  /* 0x0000001900077824 */ /* 0x000fc800078e02ff */
[----:B-1----:R-:W-:Y:S01]  /*0190*/  IMAD.WIDE R4, R7, 0x4, R4 ;  /* 0x0000000407047825 */ /* 0x002fe200078e0204 */
[----:B--2---:R-:W-:-:S07]  /*01a0*/  SEL R7, R6, 0xc61c4000, P0 ;  /* 0xc61c400006077807 */ /* 0x004fce0000000000 */
[----:B------:R-:W-:Y:S05]  /*01b0*/  @P1 EXIT ;  /* 0x000000000000194d */ /* 0x000fea0003800000 */
[----:B------:R-:W-:Y:S01]  /*01c0*/  STG.E desc[UR4][R4.64], R7 ;  /* 0x0000000704007986 */ /* 0x000fe2000c101904 */
[----:B------:R-:W-:Y:S05]  /*01d0*/  EXIT ;  /* 0x000000000000794d */ /* 0x000fea0003800000 */
.L_x_0:
[----:B------:R-:W-:-:S00]  /*01e0*/  BRA `(.L_x_0) ;  /* 0xfffffffc00fc7947 */ /* 0x000fc0000383ffff */
[----:B------:R-:W-:-:S00]  /*01f0*/  NOP ;  /* 0x0000000000007918 */ /* 0x000fc00000000000 */
        /* <DEDUP_REMOVED lines=8> */
.L_x_1:


//--------------------- .nv.constant0.triton_poi_fused_cat_14 --------------------------
	.section	.nv.constant0.triton_poi_fused_cat_14,"a",@progbits
	.sectionflags	@""
	.align	4
.nv.constant0.triton_poi_fused_cat_14:
	.zero		548
